	.headerflags	@"EF_CUDA_TEXMODE_UNIFIED EF_CUDA_64BIT_ADDRESS EF_CUDA_ACCELERATORS EF_CUDA_SM90 EF_CUDA_VIRTUAL_SM(EF_CUDA_SM90)"
	.elftype	@"ET_EXEC"


//--------------------- .nv.info                  --------------------------
	.section	.nv.info,"",@"SHT_CUDA_INFO"
	.align	4


	//----- nvinfo : EIATTR_REGCOUNT
	.align		4
        /*0000*/ 	.byte	0x04, 0x2f
        /*0002*/ 	.short	(.L_3 - .L_2)
	.align		4
.L_2:
        /*0004*/ 	.word	index@(triton_poi_fused__native_batch_norm_legit_no_training_leaky_relu_30)
        /*0008*/ 	.word	0x00000022


	//----- nvinfo : EIATTR_MIN_STACK_SIZE
	.align		4
.L_3:
        /*000c*/ 	.byte	0x04, 0x12
        /*000e*/ 	.short	(.L_5 - .L_4)
	.align		4
.L_4:
        /*0010*/ 	.word	index@(triton_poi_fused__native_batch_norm_legit_no_training_leaky_relu_30)
        /*0014*/ 	.word	0x00000000


	//----- nvinfo : EIATTR_FRAME_SIZE
	.align		4
.L_5:
        /*0018*/ 	.byte	0x04, 0x11
        /*001a*/ 	.short	(.L_7 - .L_6)
	.align		4
.L_6:
        /*001c*/ 	.word	index@(triton_poi_fused__native_batch_norm_legit_no_training_leaky_relu_30)
        /*0020*/ 	.word	0x00000000


	//----- nvinfo : EIATTR_MIN_STACK_SIZE
	.align		4
.L_7:
        /*0024*/ 	.byte	0x04, 0x12
        /*0026*/ 	.short	(.L_9 - .L_8)
	.align		4
.L_8:
        /*0028*/ 	.word	index@(triton_poi_fused__native_batch_norm_legit_no_training_leaky_relu_30)
        /*002c*/ 	.word	0x00000000
.L_9:


//--------------------- .nv.info.triton_poi_fused__native_batch_norm_legit_no_training_leaky_relu_30 --------------------------
	.section	.nv.info.triton_poi_fused__native_batch_norm_legit_no_training_leaky_relu_30,"",@"SHT_CUDA_INFO"
	.sectionflags	@""
	.align	4


	//----- nvinfo : EIATTR_CUDA_API_VERSION
	.align		4
        /*0000*/ 	.byte	0x04, 0x37
        /*0002*/ 	.short	(.L_11 - .L_10)
.L_10:
        /*0004*/ 	.word	0x0000007c


	//----- nvinfo : EIATTR_KPARAM_INFO
	.align		4
.L_11:
        /*0008*/ 	.byte	0x04, 0x17
        /*000a*/ 	.short	(.L_13 - .L_12)
.L_12:
        /*000c*/ 	.word	0x00000000
        /*0010*/ 	.short	0x0007
        /*0012*/ 	.short	0x0034
        /*0014*/ 	.byte	0x00, 0xf0, 0x11, 0x00


	//----- nvinfo : EIATTR_KPARAM_INFO
	.align		4
.L_13:
        /*0018*/ 	.byte	0x04, 0x17
        /*001a*/ 	.short	(.L_15 - .L_14)
.L_14:
        /*001c*/ 	.word	0x00000000
        /*0020*/ 	.short	0x0006
        /*0022*/ 	.short	0x0030
        /*0024*/ 	.byte	0x00, 0xf0, 0x11, 0x00


	//----- nvinfo : EIATTR_KPARAM_INFO
	.align		4
.L_15:
        /*0028*/ 	.byte	0x04, 0x17
        /*002a*/ 	.short	(.L_17 - .L_16)
.L_16:
        /*002c*/ 	.word	0x00000000
        /*0030*/ 	.short	0x0005
        /*0032*/ 	.short	0x0028
        /*0034*/ 	.byte	0x00, 0xf4, 0x21, 0x00


	//----- nvinfo : EIATTR_KPARAM_INFO
	.align		4
.L_17:
        /*0038*/ 	.byte	0x04, 0x17
        /*003a*/ 	.short	(.L_19 - .L_18)
.L_18:
        /*003c*/ 	.word	0x00000000
        /*0040*/ 	.short	0x0004
        /*0042*/ 	.short	0x0020
        /*0044*/ 	.byte	0x00, 0xf4, 0x21, 0x00


	//----- nvinfo : EIATTR_KPARAM_INFO
	.align		4
.L_19:
        /*0048*/ 	.byte	0x04, 0x17
        /*004a*/ 	.short	(.L_21 - .L_20)
.L_20:
        /*004c*/ 	.word	0x00000000
        /*0050*/ 	.short	0x0003
        /*0052*/ 	.short	0x0018
        /*0054*/ 	.byte	0x00, 0xf4, 0x21, 0x00


	//----- nvinfo : EIATTR_KPARAM_INFO
	.align		4
.L_21:
        /*0058*/ 	.byte	0x04, 0x17
        /*005a*/ 	.short	(.L_23 - .L_22)
.L_22:
        /*005c*/ 	.word	0x00000000
        /*0060*/ 	.short	0x0002
        /*0062*/ 	.short	0x0010
        /*0064*/ 	.byte	0x00, 0xf4, 0x21, 0x00


	//----- nvinfo : EIATTR_KPARAM_INFO
	.align		4
.L_23:
        /*0068*/ 	.byte	0x04, 0x17
        /*006a*/ 	.short	(.L_25 - .L_24)
.L_24:
        /*006c*/ 	.word	0x00000000
        /*0070*/ 	.short	0x0001
        /*0072*/ 	.short	0x0008
        /*0074*/ 	.byte	0x00, 0xf4, 0x21, 0x00


	//----- nvinfo : EIATTR_KPARAM_INFO
	.align		4
.L_25:
        /*0078*/ 	.byte	0x04, 0x17
        /*007a*/ 	.short	(.L_27 - .L_26)
.L_26:
        /*007c*/ 	.word	0x00000000
        /*0080*/ 	.short	0x0000
        /*0082*/ 	.short	0x0000
        /*0084*/ 	.byte	0x00, 0xf4, 0x21, 0x00


	//----- nvinfo : EIATTR_SPARSE_MMA_MASK
	.align		4
.L_27:
        /*0088*/ 	.byte	0x03, 0x50
        /*008a*/ 	.short	0x0000


	//----- nvinfo : EIATTR_MAXREG_COUNT
	.align		4
        /*008c*/ 	.byte	0x03, 0x1b
        /*008e*/ 	.short	0x00ff


	//----- nvinfo : EIATTR_EXIT_INSTR_OFFSETS
	.align		4
        /*0090*/ 	.byte	0x04, 0x1c
        /*0092*/ 	.short	(.L_29 - .L_28)


	//   ....[0]....
.L_28:
        /*0094*/ 	.word	0x000010e0


	//   ....[1]....
        /*0098*/ 	.word	0x00001130


	//----- nvinfo : EIATTR_REQNTID
	.align		4
.L_29:
        /*009c*/ 	.byte	0x04, 0x10
        /*009e*/ 	.short	(.L_31 - .L_30)
.L_30:
        /*00a0*/ 	.word	0x00000100
        /*00a4*/ 	.word	0x00000001
        /*00a8*/ 	.word	0x00000001


	//----- nvinfo : EIATTR_CBANK_PARAM_SIZE
	.align		4
.L_31:
        /*00ac*/ 	.byte	0x03, 0x19
        /*00ae*/ 	.short	0x0038


	//----- nvinfo : EIATTR_PARAM_CBANK
	.align		4
        /*00b0*/ 	.byte	0x04, 0x0a
        /*00b2*/ 	.short	(.L_33 - .L_32)
	.align		4
.L_32:
        /*00b4*/ 	.word	index@(.nv.constant0.triton_poi_fused__native_batch_norm_legit_no_training_leaky_relu_30)
        /*00b8*/ 	.short	0x0210
        /*00ba*/ 	.short	0x0038


	//----- nvinfo : EIATTR_SW_WAR
	.align		4
.L_33:
        /*00bc*/ 	.byte	0x04, 0x36
        /*00be*/ 	.short	(.L_35 - .L_34)
.L_34:
        /*00c0*/ 	.word	0x00000008
.L_35:


//--------------------- .nv.callgraph             --------------------------
	.section	.nv.callgraph,"",@"SHT_CUDA_CALLGRAPH"
	.align	4
	.sectionentsize	8
	.align		4
        /*0000*/ 	.word	0x00000000
	.align		4
        /*0004*/ 	.word	0xffffffff
	.align		4
        /*0008*/ 	.word	0x00000000
	.align		4
        /*000c*/ 	.word	0xfffffffe
	.align		4
        /*0010*/ 	.word	0x00000000
	.align		4
        /*0014*/ 	.word	0xfffffffd
	.align		4
        /*0018*/ 	.word	0x00000000
	.align		4
        /*001c*/ 	.word	0xfffffffc


//--------------------- .nv.constant4             --------------------------
	.section	.nv.constant4,"a",@progbits
	.align	8
	.align		8
.nv.constant4:
        /*0000*/ 	.dword	_$_str
	.align		8
        /*0008*/ 	.dword	_$_str_$_2


//--------------------- .text.triton_poi_fused__native_batch_norm_legit_no_training_leaky_relu_30 --------------------------
	.section	.text.triton_poi_fused__native_batch_norm_legit_no_training_leaky_relu_30,"ax",@progbits
	.sectionflags	@"SHF_BARRIERS=1"
	.align	128
        .global         triton_poi_fused__native_batch_norm_legit_no_training_leaky_relu_30
        .type           triton_poi_fused__native_batch_norm_legit_no_training_leaky_relu_30,@function
        .size           triton_poi_fused__native_batch_norm_legit_no_training_leaky_relu_30,(.L_x_1 - triton_poi_fused__native_batch_norm_legit_no_training_leaky_relu_30)
        .other          triton_poi_fused__native_batch_norm_legit_no_training_leaky_relu_30,@"STO_CUDA_ENTRY STV_DEFAULT"
triton_poi_fused__native_batch_norm_legit_no_training_leaky_relu_30:
.text.triton_poi_fused__native_batch_norm_legit_no_training_leaky_relu_30:
[----:B------:R-:W0:Y:S01]  /*0000*/  LDC R1, c[0x0][0x28] ;  /* 0x00000a00ff017b82 */ /* 0x000e220000000800 */
[----:B------:R-:W1:Y:S07]  /*0010*/  S2R R3, SR_TID.X ;  /* 0x0000000000037919 */ /* 0x000e6e0000002100 */
[----:B------:R-:W2:Y:S01]  /*0020*/  LDC.64 R30, c[0x0][0x210] ;  /* 0x00008400ff1e7b82 */ /* 0x000ea20000000a00 */
[----:B------:R-:W-:Y:S02]  /*0030*/  CS2R R4, SRZ ;  /* 0x0000000000047805 */ /* 0x000fe4000001ff00 */
[----:B------:R-:W-:Y:S01]  /*0040*/  CS2R R6, SRZ ;  /* 0x0000000000067805 */ /* 0x000fe2000001ff00 */
[----:B------:R-:W3:Y:S01]  /*0050*/  S2R R2, SR_CTAID.X ;  /* 0x0000000000027919 */ /* 0x000ee20000002500 */
[----:B------:R-:W-:Y:S01]  /*0060*/  ULDC.64 UR6, c[0x0][0x208] ;  /* 0x0000820000067ab9 */ /* 0x000fe20000000a00 */
[----:B------:R-:W4:Y:S02]  /*0070*/  S2R R0, SR_CTAID.Y ;  /* 0x0000000000007919 */ /* 0x000f240000002600 */
[----:B------:R-:W5:Y:S01]  /*0080*/  LDC.64 R26, c[0x0][0x218] ;  /* 0x00008600ff1a7b82 */ /* 0x000f620000000a00 */
[----:B-1----:R-:W-:-:S02]  /*0090*/  SHF.L.U32 R21, R3, 0x2, RZ ;  /* 0x0000000203157819 */ /* 0x002fc400000006ff */
[----:B------:R-:W-:Y:S02]  /*00a0*/  SHF.R.U32.HI R3, RZ, 0x4, R3 ;  /* 0x00000004ff037819 */ /* 0x000fe40000011603 */
[----:B---3--:R-:W-:Y:S02]  /*00b0*/  SHF.L.U32 R2, R2, 0x6, RZ ;  /* 0x0000000602027819 */ /* 0x008fe400000006ff */
[----:B------:R-:W-:Y:S01]  /*00c0*/  SGXT.U32 R3, R3, 0x4 ;  /* 0x000000040303781a */ /* 0x000fe20000000000 */
[----:B----4-:R-:W-:Y:S01]  /*00d0*/  IMAD.SHL.U32 R0, R0, 0x40, RZ ;  /* 0x0000004000007824 */ /* 0x010fe200078e00ff */
[----:B------:R-:W-:-:S04]  /*00e0*/  LOP3.LUT R24, R2, 0x3c, R21, 0xf8, !PT ;  /* 0x0000003c02187812 */ /* 0x000fc800078ef815 */
[----:B------:R-:W-:Y:S02]  /*00f0*/  ISETP.GE.AND P0, PT, R24, 0x100, PT ;  /* 0x000001001800780c */ /* 0x000fe40003f06270 */
[----:B------:R-:W-:Y:S02]  /*0100*/  LOP3.LUT R9, R0, R3, RZ, 0xfc, !PT ;  /* 0x0000000300097212 */ /* 0x000fe400078efcff */
[----:B------:R-:W-:Y:S02]  /*0110*/  LOP3.LUT R11, R0, 0x10, R3, 0xfe, !PT ;  /* 0x00000010000b7812 */ /* 0x000fe400078efe03 */
[----:B------:R-:W-:Y:S02]  /*0120*/  ISETP.LT.AND P1, PT, R9, 0x40, !P0 ;  /* 0x000000400900780c */ /* 0x000fe40004721270 */
[C---:B------:R-:W-:Y:S01]  /*0130*/  ISETP.LT.AND P2, PT, R11.reuse, 0x40, !P0 ;  /* 0x000000400b00780c */ /* 0x040fe20004741270 */
[----:B------:R-:W-:Y:S01]  /*0140*/  IMAD R19, R11, 0x100, R24 ;  /* 0x000001000b137824 */ /* 0x000fe200078e0218 */
[----:B------:R-:W-:-:S02]  /*0150*/  LEA R17, R9, R24, 0x8 ;  /* 0x0000001809117211 */ /* 0x000fc400078e40ff */
[----:B------:R-:W-:Y:S02]  /*0160*/  CS2R R8, SRZ ;  /* 0x0000000000087805 */ /* 0x000fe4000001ff00 */
[----:B------:R-:W-:Y:S01]  /*0170*/  CS2R R10, SRZ ;  /* 0x00000000000a7805 */ /* 0x000fe2000001ff00 */
[----:B--2---:R-:W-:Y:S01]  /*0180*/  IMAD.WIDE R18, R19, 0x4, R30 ;  /* 0x0000000413127825 */ /* 0x004fe200078e021e */
[----:B------:R-:W-:-:S03]  /*0190*/  LOP3.LUT R15, R0, 0x20, R3, 0xfe, !PT ;  /* 0x00000020000f7812 */ /* 0x000fc600078efe03 */
[----:B------:R-:W-:Y:S01]  /*01a0*/  IMAD.WIDE R16, R17, 0x4, R30 ;  /* 0x0000000411107825 */ /* 0x000fe200078e021e */
[----:B------:R-:W-:Y:S02]  /*01b0*/  LOP3.LUT R23, R0, 0x30, R3, 0xfe, !PT ;  /* 0x0000003000177812 */ /* 0x000fe400078efe03 */
[----:B------:R-:W-:Y:S01]  /*01c0*/  LEA R29, R15, R24, 0x8 ;  /* 0x000000180f1d7211 */ /* 0x000fe200078e40ff */
[----:B------:R1:W2:Y:S01]  /*01d0*/  @P2 LDG.E.EL.128 R8, desc[UR6][R18.64] ;  /* 0x0000000612082981 */ /* 0x0002a2000c2e1d00 */
[----:B------:R-:W-:-:S03]  /*01e0*/  ISETP.LT.AND P2, PT, R23, 0x40, !P0 ;  /* 0x000000401700780c */ /* 0x000fc60004741270 */
[----:B------:R3:W4:Y:S01]  /*01f0*/  @P1 LDG.E.EL.128 R4, desc[UR6][R16.64] ;  /* 0x0000000610041981 */ /* 0x000722000c2e1d00 */
[----:B------:R-:W-:Y:S01]  /*0200*/  ISETP.LT.AND P1, PT, R15, 0x40, !P0 ;  /* 0x000000400f00780c */ /* 0x000fe20004721270 */
[----:B------:R-:W-:Y:S01]  /*0210*/  IMAD R23, R23, 0x100, R24 ;  /* 0x0000010017177824 */ /* 0x000fe200078e0218 */
[----:B------:R-:W-:Y:S01]  /*0220*/  LOP3.LUT R0, R0, 0x3c, R21, 0xf8, !PT ;  /* 0x0000003c00007812 */ /* 0x000fe200078ef815 */
[--C-:B------:R-:W-:Y:S01]  /*0230*/  IMAD.WIDE R28, R29, 0x4, R30.reuse ;  /* 0x000000041d1c7825 */ /* 0x100fe200078e021e */
[----:B------:R-:W-:Y:S02]  /*0240*/  CS2R R12, SRZ ;  /* 0x00000000000c7805 */ /* 0x000fe4000001ff00 */
[----:B------:R-:W-:Y:S02]  /*0250*/  CS2R R14, SRZ ;  /* 0x00000000000e7805 */ /* 0x000fe4000001ff00 */
[----:B-1----:R-:W-:Y:S01]  /*0260*/  CS2R R18, SRZ ;  /* 0x0000000000127805 */ /* 0x002fe2000001ff00 */
[----:B------:R-:W-:Y:S01]  /*0270*/  IMAD.WIDE R30, R23, 0x4, R30 ;  /* 0x00000004171e7825 */ /* 0x000fe200078e021e */
[----:B------:R-:W-:-:S02]  /*0280*/  CS2R R20, SRZ ;  /* 0x0000000000147805 */ /* 0x000fc4000001ff00 */
[----:B---3--:R-:W-:Y:S02]  /*0290*/  CS2R R16, SRZ ;  /* 0x0000000000107805 */ /* 0x008fe4000001ff00 */
[----:B------:R-:W-:Y:S01]  /*02a0*/  CS2R R22, SRZ ;  /* 0x0000000000167805 */ /* 0x000fe2000001ff00 */
[C---:B-----5:R-:W-:Y:S01]  /*02b0*/  IMAD.WIDE R26, R24.reuse, 0x4, R26 ;  /* 0x00000004181a7825 */ /* 0x060fe200078e021a */
[----:B------:R1:W3:Y:S04]  /*02c0*/  @P1 LDG.E.EL.128 R12, desc[UR6][R28.64] ;  /* 0x000000061c0c1981 */ /* 0x0002e8000c2e1d00 */
[----:B------:R-:W5:Y:S04]  /*02d0*/  @P2 LDG.E.EL.128 R16, desc[UR6][R30.64] ;  /* 0x000000061e102981 */ /* 0x000f68000c2e1d00 */
[----:B------:R-:W4:Y:S01]  /*02e0*/  @!P0 LDG.E.EL.128 R20, desc[UR6][R26.64] ;  /* 0x000000061a148981 */ /* 0x000f22000c2e1d00 */
[----:B-1----:R-:W1:Y:S02]  /*02f0*/  LDC.64 R28, c[0x0][0x220] ;  /* 0x00008800ff1c7b82 */ /* 0x002e640000000a00 */
[----:B-1----:R-:W-:-:S04]  /*0300*/  IMAD.WIDE R28, R24, 0x4, R28 ;  /* 0x00000004181c7825 */ /* 0x002fc800078e021c */
[C---:B----4-:R-:W-:Y:S01]  /*0310*/  FADD R4, -R20.reuse, R4 ;  /* 0x0000000414047221 */ /* 0x050fe20000000100 */
[C---:B--2---:R-:W-:Y:S01]  /*0320*/  FADD R25, -R20.reuse, R8 ;  /* 0x0000000814197221 */ /* 0x044fe20000000100 */
[C---:B---3--:R-:W-:Y:S01]  /*0330*/  FADD R12, -R20.reuse, R12 ;  /* 0x0000000c140c7221 */ /* 0x048fe20000000100 */
[----:B-----5:R-:W-:Y:S01]  /*0340*/  FADD R16, -R20, R16 ;  /* 0x0000001014107221 */ /* 0x020fe20000000100 */
[C---:B------:R-:W-:Y:S01]  /*0350*/  FADD R5, -R21.reuse, R5 ;  /* 0x0000000515057221 */ /* 0x040fe20000000100 */
[C---:B------:R-:W-:Y:S01]  /*0360*/  FADD R20, -R21.reuse, R9 ;  /* 0x0000000915147221 */ /* 0x040fe20000000100 */
[C---:B------:R-:W-:Y:S01]  /*0370*/  FADD R13, -R21.reuse, R13 ;  /* 0x0000000d150d7221 */ /* 0x040fe20000000100 */
[----:B------:R-:W-:Y:S01]  /*0380*/  FADD R17, -R21, R17 ;  /* 0x0000001115117221 */ /* 0x000fe20000000100 */
[C---:B------:R-:W-:Y:S01]  /*0390*/  FADD R6, -R22.reuse, R6 ;  /* 0x0000000616067221 */ /* 0x040fe20000000100 */
[C---:B------:R-:W-:Y:S01]  /*03a0*/  FADD R21, -R22.reuse, R10 ;  /* 0x0000000a16157221 */ /* 0x040fe20000000100 */
[C---:B------:R-:W-:Y:S01]  /*03b0*/  FADD R14, -R22.reuse, R14 ;  /* 0x0000000e160e7221 */ /* 0x040fe20000000100 */
[----:B------:R-:W-:Y:S01]  /*03c0*/  FADD R18, -R22, R18 ;  /* 0x0000001216127221 */ /* 0x000fe20000000100 */
[----:B------:R-:W-:Y:S01]  /*03d0*/  FADD R22, -R23, R11 ;  /* 0x0000000b17167221 */ /* 0x000fe20000000100 */
[----:B------:R-:W-:-:S02]  /*03e0*/  CS2R R8, SRZ ;  /* 0x0000000000087805 */ /* 0x000fc4000001ff00 */
[----:B------:R-:W-:-:S06]  /*03f0*/  CS2R R10, SRZ ;  /* 0x00000000000a7805 */ /* 0x000fcc000001ff00 */
[----:B------:R-:W2:Y:S01]  /*0400*/  @!P0 LDG.E.EL.128 R8, desc[UR6][R28.64] ;  /* 0x000000061c088981 */ /* 0x000ea2000c2e1d00 */
[C---:B------:R-:W-:Y:S01]  /*0410*/  FADD R26, -R23.reuse, R7 ;  /* 0x00000007171a7221 */ /* 0x040fe20000000100 */
[C---:B------:R-:W-:Y:S01]  /*0420*/  FADD R7, -R23.reuse, R19 ;  /* 0x0000001317077221 */ /* 0x040fe20000000100 */
[----:B------:R-:W-:Y:S01]  /*0430*/  FADD R15, -R23, R15 ;  /* 0x0000000f170f7221 */ /* 0x000fe20000000100 */
[----:B--2---:R-:W-:-:S04]  /*0440*/  FADD R27, R8, 9.9999997473787516356e-06 ;  /* 0x3727c5ac081b7421 */ /* 0x004fc80000000000 */
[----:B------:R-:W1:Y:S01]  /*0450*/  MUFU.SQRT R8, R27 ;  /* 0x0000001b00087308 */ /* 0x000e620000002000 */
[----:B------:R-:W-:Y:S01]  /*0460*/  FADD R11, R11, 9.9999997473787516356e-06 ;  /* 0x3727c5ac0b0b7421 */ /* 0x000fe20000000000 */
[----:B------:R-:W-:Y:S01]  /*0470*/  FADD R19, R10, 9.9999997473787516356e-06 ;  /* 0x3727c5ac0a137421 */ /* 0x000fe20000000000 */
[----:B------:R-:W-:-:S05]  /*0480*/  HFMA2.MMA R10, -RZ, RZ, 1.625, 0 ;  /* 0x3e800000ff0a7435 */ /* 0x000fca00000001ff */
[----:B------:R-:W2:Y:S01]  /*0490*/  MUFU.SQRT R30, R11 ;  /* 0x0000000b001e7308 */ /* 0x000ea20000002000 */
[C---:B-1----:R-:W-:Y:S02]  /*04a0*/  FSETP.GT.AND P6, PT, R8.reuse, 8.50705917302346158658e+37, PT ;  /* 0x7e8000000800780b */ /* 0x042fe40003fc4000 */
[----:B------:R-:W-:Y:S02]  /*04b0*/  FSETP.GEU.AND P1, PT, R8, 1.175494350822287508e-38, PT ;  /* 0x008000000800780b */ /* 0x000fe40003f2e000 */
[----:B------:R-:W-:Y:S01]  /*04c0*/  FSEL R28, R10, 1, P6 ;  /* 0x3f8000000a1c7808 */ /* 0x000fe20003000000 */
[----:B------:R-:W-:Y:S02]  /*04d0*/  FADD R9, R9, 9.9999997473787516356e-06 ;  /* 0x3727c5ac09097421 */ /* 0x000fe40000000000 */
[----:B------:R-:W1:Y:S06]  /*04e0*/  MUFU.SQRT R19, R19 ;  /* 0x0000001300137308 */ /* 0x000e6c0000002000 */
[----:B------:R-:W-:Y:S01]  /*04f0*/  @P6 FMUL R8, R8, 0.25 ;  /* 0x3e80000008086820 */ /* 0x000fe20000400000 */
[----:B--2---:R-:W-:Y:S01]  /*0500*/  FSETP.GT.AND P6, PT, R30, 8.50705917302346158658e+37, PT ;  /* 0x7e8000001e00780b */ /* 0x004fe20003fc4000 */
[----:B------:R-:W-:-:S02]  /*0510*/  @!P1 FMUL R28, R28, 16777216 ;  /* 0x4b8000001c1c9820 */ /* 0x000fc40000400000 */
[----:B------:R-:W-:Y:S01]  /*0520*/  @!P1 FMUL R8, R8, 16777216 ;  /* 0x4b80000008089820 */ /* 0x000fe20000400000 */
[----:B------:R-:W-:Y:S01]  /*0530*/  FSETP.GEU.AND P1, PT, R30, 1.175494350822287508e-38, PT ;  /* 0x008000001e00780b */ /* 0x000fe20003f2e000 */
[----:B------:R-:W2:Y:S01]  /*0540*/  MUFU.SQRT R23, R9 ;  /* 0x0000000900177308 */ /* 0x000ea20000002000 */
[----:B-1----:R-:W-:-:S07]  /*0550*/  FSETP.GT.AND P4, PT, R19, 8.50705917302346158658e+37, PT ;  /* 0x7e8000001300780b */ /* 0x002fce0003f84000 */
[----:B------:R-:W-:Y:S01]  /*0560*/  @P6 FMUL R30, R30, 0.25 ;  /* 0x3e8000001e1e6820 */ /* 0x000fe20000400000 */
[----:B------:R-:W-:-:S03]  /*0570*/  FSETP.GEU.AND P5, PT, R19, 1.175494350822287508e-38, PT ;  /* 0x008000001300780b */ /* 0x000fc60003fae000 */
[----:B------:R-:W-:Y:S01]  /*0580*/  @!P1 FMUL R30, R30, 16777216 ;  /* 0x4b8000001e1e9820 */ /* 0x000fe20000400000 */
[----:B------:R-:W1:Y:S01]  /*0590*/  MUFU.RCP R9, R8 ;  /* 0x0000000800097308 */ /* 0x000e620000001000 */
[C---:B--2---:R-:W-:Y:S02]  /*05a0*/  FSETP.GT.AND P2, PT, R23.reuse, 8.50705917302346158658e+37, PT ;  /* 0x7e8000001700780b */ /* 0x044fe40003f44000 */
[----:B------:R-:W-:-:S05]  /*05b0*/  FSETP.GEU.AND P3, PT, R23, 1.175494350822287508e-38, PT ;  /* 0x008000001700780b */ /* 0x000fca0003f6e000 */
[----:B------:R-:W2:Y:S01]  /*05c0*/  MUFU.RCP R30, R30 ;  /* 0x0000001e001e7308 */ /* 0x000ea20000001000 */
[----:B------:R-:W-:Y:S01]  /*05d0*/  FSEL R11, R10, 1, P6 ;  /* 0x3f8000000a0b7808 */ /* 0x000fe20003000000 */
[----:B------:R-:W-:-:S04]  /*05e0*/  @P4 FMUL R19, R19, 0.25 ;  /* 0x3e80000013134820 */ /* 0x000fc80000400000 */
[----:B------:R-:W-:Y:S01]  /*05f0*/  @!P5 FMUL R19, R19, 16777216 ;  /* 0x4b8000001313d820 */ /* 0x000fe20000400000 */
[----:B------:R-:W-:Y:S01]  /*0600*/  @P2 FMUL R23, R23, 0.25 ;  /* 0x3e80000017172820 */ /* 0x000fe20000400000 */
[----:B------:R-:W-:Y:S01]  /*0610*/  @!P1 FMUL R11, R11, 16777216 ;  /* 0x4b8000000b0b9820 */ /* 0x000fe20000400000 */
[----:B-1----:R-:W-:Y:S01]  /*0620*/  FMUL R9, R9, R28 ;  /* 0x0000001c09097220 */ /* 0x002fe20000400000 */
[----:B------:R2:W1:Y:S01]  /*0630*/  MUFU.RCP R27, R19 ;  /* 0x00000013001b7308 */ /* 0x0004620000001000 */
[----:B------:R-:W-:Y:S01]  /*0640*/  @!P3 FMUL R23, R23, 16777216 ;  /* 0x4b8000001717b820 */ /* 0x000fe20000400000 */
[C---:B------:R-:W-:Y:S02]  /*0650*/  FSEL R8, R10.reuse, 1, P2 ;  /* 0x3f8000000a087808 */ /* 0x040fe40001000000 */
[----:B------:R-:W-:Y:S01]  /*0660*/  FSEL R28, R10, 1, P4 ;  /* 0x3f8000000a1c7808 */ /* 0x000fe20002000000 */
[----:B--2---:R-:W-:Y:S02]  /*0670*/  FMUL R19, R30, R11 ;  /* 0x0000000b1e137220 */ /* 0x004fe40000400000 */
[----:B------:R-:W2:Y:S01]  /*0680*/  LDC.64 R10, c[0x0][0x228] ;  /* 0x00008a00ff0a7b82 */ /* 0x000ea20000000a00 */
[----:B------:R-:W3:Y:S01]  /*0690*/  MUFU.RCP R23, R23 ;  /* 0x0000001700177308 */ /* 0x000ee20000001000 */
[----:B------:R-:W-:-:S06]  /*06a0*/  @!P5 FMUL R28, R28, 16777216 ;  /* 0x4b8000001c1cd820 */ /* 0x000fcc0000400000 */
[----:B------:R-:W4:Y:S01]  /*06b0*/  LDC.64 R30, c[0x0][0x230] ;  /* 0x00008c00ff1e7b82 */ /* 0x000f220000000a00 */
[----:B------:R-:W-:Y:S01]  /*06c0*/  @!P3 FMUL R8, R8, 16777216 ;  /* 0x4b8000000808b820 */ /* 0x000fe20000400000 */
[----:B-1----:R-:W-:Y:S01]  /*06d0*/  FMUL R27, R27, R28 ;  /* 0x0000001c1b1b7220 */ /* 0x002fe20000400000 */
[C---:B------:R-:W-:Y:S01]  /*06e0*/  FMUL R7, R19.reuse, R7 ;  /* 0x0000000713077220 */ /* 0x040fe20000400000 */
[----:B------:R-:W-:Y:S01]  /*06f0*/  FMUL R22, R19, R22 ;  /* 0x0000001613167220 */ /* 0x000fe20000400000 */
[----:B---3--:R-:W-:Y:S01]  /*0700*/  FMUL R8, R23, R8 ;  /* 0x0000000817087220 */ /* 0x008fe20000400000 */
[C---:B------:R-:W-:Y:S01]  /*0710*/  FMUL R23, R19.reuse, R15 ;  /* 0x0000000f13177220 */ /* 0x040fe20000400000 */
[----:B------:R-:W-:Y:S01]  /*0720*/  FMUL R19, R19, R26 ;  /* 0x0000001a13137220 */ /* 0x000fe20000400000 */
[C---:B------:R-:W-:Y:S01]  /*0730*/  FMUL R18, R27.reuse, R18 ;  /* 0x000000121b127220 */ /* 0x040fe20000400000 */
[C---:B------:R-:W-:Y:S01]  /*0740*/  FMUL R26, R27.reuse, R14 ;  /* 0x0000000e1b1a7220 */ /* 0x040fe20000400000 */
[C---:B------:R-:W-:Y:S01]  /*0750*/  FMUL R21, R27.reuse, R21 ;  /* 0x000000151b157220 */ /* 0x040fe20000400000 */
[----:B------:R-:W-:Y:S01]  /*0760*/  FMUL R6, R27, R6 ;  /* 0x000000061b067220 */ /* 0x000fe20000400000 */
[C---:B------:R-:W-:Y:S01]  /*0770*/  FMUL R27, R8.reuse, R13 ;  /* 0x0000000d081b7220 */ /* 0x040fe20000400000 */
[C---:B------:R-:W-:Y:S01]  /*0780*/  FMUL R28, R9.reuse, R12 ;  /* 0x0000000c091c7220 */ /* 0x040fe20000400000 */
[C---:B------:R-:W-:Y:S01]  /*0790*/  FMUL R17, R8.reuse, R17 ;  /* 0x0000001108117220 */ /* 0x040fe20000400000 */
[C---:B------:R-:W-:Y:S01]  /*07a0*/  FMUL R20, R8.reuse, R20 ;  /* 0x0000001408147220 */ /* 0x040fe20000400000 */
[----:B------:R-:W-:Y:S01]  /*07b0*/  FMUL R5, R8, R5 ;  /* 0x0000000508057220 */ /* 0x000fe20000400000 */
[C---:B------:R-:W-:Y:S01]  /*07c0*/  FMUL R16, R9.reuse, R16 ;  /* 0x0000001009107220 */ /* 0x040fe20000400000 */
[C---:B------:R-:W-:Y:S01]  /*07d0*/  FMUL R25, R9.reuse, R25 ;  /* 0x0000001909197220 */ /* 0x040fe20000400000 */
[----:B------:R-:W-:Y:S01]  /*07e0*/  FMUL R4, R9, R4 ;  /* 0x0000000409047220 */ /* 0x000fe20000400000 */
[----:B--2---:R-:W-:Y:S01]  /*07f0*/  IMAD.WIDE R12, R24, 0x4, R10 ;  /* 0x00000004180c7825 */ /* 0x004fe200078e020a */
[----:B------:R-:W-:-:S02]  /*0800*/  CS2R R8, SRZ ;  /* 0x0000000000087805 */ /* 0x000fc4000001ff00 */
[----:B------:R-:W-:Y:S02]  /*0810*/  CS2R R10, SRZ ;  /* 0x00000000000a7805 */ /* 0x000fe4000001ff00 */
[----:B------:R-:W-:Y:S01]  /*0820*/  CS2R R14, SRZ ;  /* 0x00000000000e7805 */ /* 0x000fe2000001ff00 */
[----:B----4-:R-:W-:-:S03]  /*0830*/  IMAD.WIDE R30, R24, 0x4, R30 ;  /* 0x00000004181e7825 */ /* 0x010fc600078e021e */
[----:B------:R1:W2:Y:S02]  /*0840*/  @!P0 LDG.E.EL.128 R8, desc[UR6][R12.64] ;  /* 0x000000060c088981 */ /* 0x0002a4000c2e1d00 */
[----:B-1----:R-:W-:-:S06]  /*0850*/  CS2R R12, SRZ ;  /* 0x00000000000c7805 */ /* 0x002fcc000001ff00 */
[----:B------:R-:W2:Y:S01]  /*0860*/  @!P0 LDG.E.EL.128 R12, desc[UR6][R30.64] ;  /* 0x000000061e0c8981 */ /* 0x000ea2000c2e1d00 */
[----:B------:R-:W1:Y:S01]  /*0870*/  S2UR UR5, SR_CgaCtaId ;  /* 0x00000000000579c3 */ /* 0x000e620000008800 */
[----:B------:R-:W-:Y:S02]  /*0880*/  UMOV UR4, 0x400 ;  /* 0x0000040000047882 */ /* 0x000fe40000000000 */
[----:B-1----:R-:W-:Y:S01]  /*0890*/  UPRMT UR4, UR5, 0x654, UR4 ;  /* 0x0000065405047896 */ /* 0x002fe20008000004 */
[-CC-:B--2---:R-:W-:Y:S01]  /*08a0*/  FFMA R4, R4, R8.reuse, R12.reuse ;  /* 0x0000000804047223 */ /* 0x184fe2000000000c */
[-CC-:B------:R-:W-:Y:S01]  /*08b0*/  FFMA R25, R25, R8.reuse, R12.reuse ;  /* 0x0000000819197223 */ /* 0x180fe2000000000c */
[-CC-:B------:R-:W-:Y:S01]  /*08c0*/  FFMA R28, R28, R8.reuse, R12.reuse ;  /* 0x000000081c1c7223 */ /* 0x180fe2000000000c */
[----:B------:R-:W-:Y:S02]  /*08d0*/  FFMA R12, R16, R8, R12 ;  /* 0x00000008100c7223 */ /* 0x000fe4000000000c */
[----:B------:R-:W1:Y:S01]  /*08e0*/  S2R R8, SR_TID.X ;  /* 0x0000000000087919 */ /* 0x000e620000002100 */
[----:B------:R-:W-:-:S05]  /*08f0*/  FFMA R5, R5, R9, R13 ;  /* 0x0000000905057223 */ /* 0x000fca000000000d */
[----:B------:R-:W-:Y:S01]  /*0900*/  FSETP.GT.AND P1, PT, R5, RZ, PT ;  /* 0x000000ff0500720b */ /* 0x000fe20003f24000 */
[-CC-:B------:R-:W-:Y:S01]  /*0910*/  FFMA R21, R21, R10.reuse, R14.reuse ;  /* 0x0000000a15157223 */ /* 0x180fe2000000000e */
[----:B------:R-:W-:Y:S01]  /*0920*/  FSETP.GT.AND P2, PT, R4, RZ, PT ;  /* 0x000000ff0400720b */ /* 0x000fe20003f44000 */
[----:B------:R-:W-:Y:S01]  /*0930*/  FFMA R6, R6, R10, R14 ;  /* 0x0000000a06067223 */ /* 0x000fe2000000000e */
[----:B------:R-:W-:Y:S01]  /*0940*/  FFMA R19, R19, R11, R15 ;  /* 0x0000000b13137223 */ /* 0x000fe2000000000f */
[----:B------:R-:W-:-:S08]  /*0950*/  FFMA R20, R20, R9, R13 ;  /* 0x0000000914147223 */ /* 0x000fd0000000000d */
[----:B------:R-:W-:Y:S01]  /*0960*/  @!P1 FMUL R5, R5, 0.10000000149011611938 ;  /* 0x3dcccccd05059820 */ /* 0x000fe20000400000 */
[----:B------:R-:W-:Y:S02]  /*0970*/  FSETP.GT.AND P1, PT, R21, RZ, PT ;  /* 0x000000ff1500720b */ /* 0x000fe40003f24000 */
[----:B------:R-:W-:Y:S01]  /*0980*/  FSETP.GT.AND P4, PT, R6, RZ, PT ;  /* 0x000000ff0600720b */ /* 0x000fe20003f84000 */
[-CC-:B------:R-:W-:Y:S01]  /*0990*/  FFMA R26, R26, R10.reuse, R14.reuse ;  /* 0x0000000a1a1a7223 */ /* 0x180fe2000000000e */
[----:B------:R-:W-:Y:S01]  /*09a0*/  FSETP.GT.AND P5, PT, R25, RZ, PT ;  /* 0x000000ff1900720b */ /* 0x000fe20003fa4000 */
[----:B------:R-:W-:Y:S01]  /*09b0*/  FFMA R18, R18, R10, R14 ;  /* 0x0000000a12127223 */ /* 0x000fe2000000000e */
[-CC-:B------:R-:W-:Y:S01]  /*09c0*/  FFMA R27, R27, R9.reuse, R13.reuse ;  /* 0x000000091b1b7223 */ /* 0x180fe2000000000d */
[----:B------:R-:W-:Y:S01]  /*09d0*/  FFMA R9, R17, R9, R13 ;  /* 0x0000000911097223 */ /* 0x000fe2000000000d */
[----:B------:R-:W-:Y:S01]  /*09e0*/  FSETP.GT.AND P6, PT, R19, RZ, PT ;  /* 0x000000ff1300720b */ /* 0x000fe20003fc4000 */
[----:B------:R-:W-:Y:S01]  /*09f0*/  @!P2 FMUL R4, R4, 0.10000000149011611938 ;  /* 0x3dcccccd0404a820 */ /* 0x000fe20000400000 */
[----:B-1----:R-:W-:Y:S01]  /*0a00*/  IMAD.SHL.U32 R10, R8, 0x100, RZ ;  /* 0x00000100080a7824 */ /* 0x002fe200078e00ff */
[----:B------:R-:W-:-:S02]  /*0a10*/  SHF.R.U32.HI R13, RZ, 0x4, R8 ;  /* 0x00000004ff0d7819 */ /* 0x000fc40000011608 */
[----:B------:R-:W-:Y:S01]  /*0a20*/  @!P1 FMUL R21, R21, 0.10000000149011611938 ;  /* 0x3dcccccd15159820 */ /* 0x000fe20000400000 */
[----:B------:R-:W-:Y:S02]  /*0a30*/  FSETP.GT.AND P0, PT, R20, RZ, PT ;  /* 0x000000ff1400720b */ /* 0x000fe40003f04000 */
[----:B------:R-:W-:Y:S01]  /*0a40*/  FSETP.GT.AND P2, PT, R26, RZ, PT ;  /* 0x000000ff1a00720b */ /* 0x000fe20003f44000 */
[-CC-:B------:R-:W-:Y:S01]  /*0a50*/  FFMA R22, R22, R11.reuse, R15.reuse ;  /* 0x0000000b16167223 */ /* 0x180fe2000000000f */
[----:B------:R-:W-:Y:S02]  /*0a60*/  LOP3.LUT R10, R10, 0xf00, RZ, 0xc0, !PT ;  /* 0x00000f000a0a7812 */ /* 0x000fe400078ec0ff */
[----:B------:R-:W-:Y:S02]  /*0a70*/  FSETP.GT.AND P1, PT, R12, RZ, PT ;  /* 0x000000ff0c00720b */ /* 0x000fe40003f24000 */
[----:B------:R-:W-:Y:S01]  /*0a80*/  SGXT.U32 R13, R13, 0x4 ;  /* 0x000000040d0d781a */ /* 0x000fe20000000000 */
[-CC-:B------:R-:W-:Y:S01]  /*0a90*/  FFMA R23, R23, R11.reuse, R15.reuse ;  /* 0x0000000b17177223 */ /* 0x180fe2000000000f */
[----:B------:R-:W-:Y:S01]  /*0aa0*/  FFMA R17, R7, R11, R15 ;  /* 0x0000000b07117223 */ /* 0x000fe2000000000f */
[----:B------:R-:W-:Y:S01]  /*0ab0*/  LOP3.LUT R11, R10, 0x40, RZ, 0xfc, !PT ;  /* 0x000000400a0b7812 */ /* 0x000fe200078efcff */
[----:B------:R-:W-:Y:S01]  /*0ac0*/  @!P4 FMUL R6, R6, 0.10000000149011611938 ;  /* 0x3dcccccd0606c820 */ /* 0x000fe20000400000 */
[C---:B------:R-:W-:Y:S01]  /*0ad0*/  LOP3.LUT R7, R10.reuse, R13, RZ, 0xfc, !PT ;  /* 0x0000000d0a077212 */ /* 0x040fe200078efcff */
[----:B------:R-:W-:Y:S01]  /*0ae0*/  @!P5 FMUL R25, R25, 0.10000000149011611938 ;  /* 0x3dcccccd1919d820 */ /* 0x000fe20000400000 */
[----:B------:R-:W-:-:S02]  /*0af0*/  LEA.HI R14, R10, UR4, RZ, 0x1e ;  /* 0x000000040a0e7c11 */ /* 0x000fc4000f8ff0ff */
[C---:B------:R-:W-:Y:S02]  /*0b00*/  LOP3.LUT R13, R10.reuse, 0x80, RZ, 0xfc, !PT ;  /* 0x000000800a0d7812 */ /* 0x040fe400078efcff */
[----:B------:R-:W-:Y:S02]  /*0b10*/  LOP3.LUT R15, R10, 0xc0, RZ, 0xfc, !PT ;  /* 0x000000c00a0f7812 */ /* 0x000fe400078efcff */
[----:B------:R-:W-:Y:S02]  /*0b20*/  FSETP.GT.AND P4, PT, R22, RZ, PT ;  /* 0x000000ff1600720b */ /* 0x000fe40003f84000 */
[----:B------:R-:W-:Y:S01]  /*0b30*/  FSETP.GT.AND P5, PT, R28, RZ, PT ;  /* 0x000000ff1c00720b */ /* 0x000fe20003fa4000 */
[----:B------:R-:W-:Y:S01]  /*0b40*/  @!P6 FMUL R19, R19, 0.10000000149011611938 ;  /* 0x3dcccccd1313e820 */ /* 0x000fe20000400000 */
[----:B------:R-:W-:Y:S02]  /*0b50*/  LEA.HI R10, R11, UR4, RZ, 0x1e ;  /* 0x000000040b0a7c11 */ /* 0x000fe4000f8ff0ff */
[----:B------:R-:W-:-:S02]  /*0b60*/  FSETP.GT.AND P3, PT, R27, RZ, PT ;  /* 0x000000ff1b00720b */ /* 0x000fc40003f64000 */
[----:B------:R-:W-:Y:S01]  /*0b70*/  LEA R11, R7, R14, 0x2 ;  /* 0x0000000e070b7211 */ /* 0x000fe200078e10ff */
[----:B------:R-:W-:Y:S01]  /*0b80*/  @!P0 FMUL R20, R20, 0.10000000149011611938 ;  /* 0x3dcccccd14148820 */ /* 0x000fe20000400000 */
[----:B------:R-:W-:Y:S02]  /*0b90*/  LEA.HI R14, R13, UR4, RZ, 0x1e ;  /* 0x000000040d0e7c11 */ /* 0x000fe4000f8ff0ff */
[----:B------:R-:W-:Y:S02]  /*0ba0*/  LEA.HI R24, R15, UR4, RZ, 0x1e ;  /* 0x000000040f187c11 */ /* 0x000fe4000f8ff0ff */
[----:B------:R-:W-:Y:S01]  /*0bb0*/  FSETP.GT.AND P6, PT, R23, RZ, PT ;  /* 0x000000ff1700720b */ /* 0x000fe20003fc4000 */
[----:B------:R-:W-:Y:S01]  /*0bc0*/  @!P2 FMUL R26, R26, 0.10000000149011611938 ;  /* 0x3dcccccd1a1aa820 */ /* 0x000fe20000400000 */
[----:B------:R-:W-:Y:S01]  /*0bd0*/  FSETP.GT.AND P0, PT, R9, RZ, PT ;  /* 0x000000ff0900720b */ /* 0x000fe20003f04000 */
[C---:B------:R-:W-:Y:S01]  /*0be0*/  IMAD R10, R7.reuse, 0x4, R10 ;  /* 0x00000004070a7824 */ /* 0x040fe200078e020a */
[----:B------:R-:W-:Y:S01]  /*0bf0*/  FSETP.GT.AND P2, PT, R18, RZ, PT ;  /* 0x000000ff1200720b */ /* 0x000fe20003f44000 */
[----:B------:R-:W-:Y:S01]  /*0c00*/  @!P1 FMUL R12, R12, 0.10000000149011611938 ;  /* 0x3dcccccd0c0c9820 */ /* 0x000fe20000400000 */
[C---:B------:R-:W-:Y:S01]  /*0c10*/  LEA R29, R7.reuse, R14, 0x2 ;  /* 0x0000000e071d7211 */ /* 0x040fe200078e10ff */
[----:B------:R-:W-:Y:S01]  /*0c20*/  IMAD R24, R7, 0x4, R24 ;  /* 0x0000000407187824 */ /* 0x000fe200078e0218 */
[----:B------:R-:W-:Y:S01]  /*0c30*/  FSETP.GT.AND P1, PT, R17, RZ, PT ;  /* 0x000000ff1100720b */ /* 0x000fe20003f24000 */
[----:B------:R-:W-:Y:S01]  /*0c40*/  STS [R11], R4 ;  /* 0x000000040b007388 */ /* 0x000fe20000000800 */
[----:B------:R-:W-:Y:S01]  /*0c50*/  @!P4 FMUL R22, R22, 0.10000000149011611938 ;  /* 0x3dcccccd1616c820 */ /* 0x000fe20000400000 */
[----:B------:R-:W-:-:S02]  /*0c60*/  @!P5 FMUL R28, R28, 0.10000000149011611938 ;  /* 0x3dcccccd1c1cd820 */ /* 0x000fc40000400000 */
[----:B------:R-:W-:Y:S01]  /*0c70*/  STS [R10+0x100], R5 ;  /* 0x000100050a007388 */ /* 0x000fe20000000800 */
[----:B------:R-:W-:-:S03]  /*0c80*/  @!P3 FMUL R27, R27, 0.10000000149011611938 ;  /* 0x3dcccccd1b1bb820 */ /* 0x000fc60000400000 */
[----:B------:R-:W-:Y:S01]  /*0c90*/  STS [R29+0x200], R6 ;  /* 0x000200061d007388 */ /* 0x000fe20000000800 */
[----:B------:R-:W-:-:S03]  /*0ca0*/  @!P6 FMUL R23, R23, 0.10000000149011611938 ;  /* 0x3dcccccd1717e820 */ /* 0x000fc60000400000 */
[----:B------:R1:W-:Y:S04]  /*0cb0*/  STS [R24+0x300], R19 ;  /* 0x0003001318007388 */ /* 0x0003e80000000800 */
[----:B------:R-:W-:Y:S01]  /*0cc0*/  STS [R11+0x40], R25 ;  /* 0x000040190b007388 */ /* 0x000fe20000000800 */
[----:B------:R-:W-:-:S03]  /*0cd0*/  @!P0 FMUL R9, R9, 0.10000000149011611938 ;  /* 0x3dcccccd09098820 */ /* 0x000fc60000400000 */
[----:B------:R-:W-:Y:S01]  /*0ce0*/  STS [R10+0x140], R20 ;  /* 0x000140140a007388 */ /* 0x000fe20000000800 */
[----:B------:R-:W-:-:S03]  /*0cf0*/  @!P2 FMUL R18, R18, 0.10000000149011611938 ;  /* 0x3dcccccd1212a820 */ /* 0x000fc60000400000 */
[----:B------:R2:W-:Y:S01]  /*0d00*/  STS [R29+0x240], R21 ;  /* 0x000240151d007388 */ /* 0x0005e20000000800 */
[----:B------:R-:W-:-:S03]  /*0d10*/  SHF.L.U32 R16, R8, 0x2, RZ ;  /* 0x0000000208107819 */ /* 0x000fc600000006ff */
[----:B------:R-:W-:Y:S01]  /*0d20*/  STS [R24+0x340], R22 ;  /* 0x0003401618007388 */ /* 0x000fe20000000800 */
[----:B------:R-:W-:-:S03]  /*0d30*/  @!P1 FMUL R17, R17, 0.10000000149011611938 ;  /* 0x3dcccccd11119820 */ /* 0x000fc60000400000 */
[----:B------:R-:W-:Y:S01]  /*0d40*/  STS [R11+0x80], R28 ;  /* 0x0000801c0b007388 */ /* 0x000fe20000000800 */
[----:B-1----:R-:W-:Y:S01]  /*0d50*/  SHF.R.S32.HI R19, RZ, 0x1f, R0 ;  /* 0x0000001fff137819 */ /* 0x002fe20000011400 */
[----:B--2---:R-:W1:Y:S02]  /*0d60*/  LDC.64 R20, c[0x0][0x238] ;  /* 0x00008e00ff147b82 */ /* 0x004e640000000a00 */
[----:B------:R-:W-:Y:S04]  /*0d70*/  STS [R10+0x180], R27 ;  /* 0x0001801b0a007388 */ /* 0x000fe80000000800 */
[----:B------:R-:W-:Y:S01]  /*0d80*/  STS [R29+0x280], R26 ;  /* 0x0002801a1d007388 */ /* 0x000fe20000000800 */
[----:B------:R-:W-:-:S03]  /*0d90*/  LOP3.LUT R16, R16, 0x3fc, RZ, 0xc0, !PT ;  /* 0x000003fc10107812 */ /* 0x000fc600078ec0ff */
[----:B------:R2:W-:Y:S04]  /*0da0*/  STS [R24+0x380], R23 ;  /* 0x0003801718007388 */ /* 0x0005e80000000800 */
[----:B------:R-:W-:Y:S04]  /*0db0*/  STS [R11+0xc0], R12 ;  /* 0x0000c00c0b007388 */ /* 0x000fe80000000800 */
[----:B------:R-:W-:Y:S04]  /*0dc0*/  STS [R10+0x1c0], R9 ;  /* 0x0001c0090a007388 */ /* 0x000fe80000000800 */
[----:B------:R3:W-:Y:S01]  /*0dd0*/  STS [R29+0x2c0], R18 ;  /* 0x0002c0121d007388 */ /* 0x0007e20000000800 */
[----:B------:R-:W-:-:S03]  /*0de0*/  LOP3.LUT R4, R16, 0x400, RZ, 0xfc, !PT ;  /* 0x0000040010047812 */ /* 0x000fc600078efcff */
[----:B------:R4:W-:Y:S01]  /*0df0*/  STS [R24+0x3c0], R17 ;  /* 0x0003c01118007388 */ /* 0x0009e20000000800 */
[----:B------:R-:W-:Y:S02]  /*0e00*/  LOP3.LUT R5, R16, 0x800, RZ, 0xfc, !PT ;  /* 0x0000080010057812 */ /* 0x000fe400078efcff */
[----:B------:R-:W-:Y:S02]  /*0e10*/  SHF.R.U32.HI R4, RZ, 0x2, R4 ;  /* 0x00000002ff047819 */ /* 0x000fe40000011604 */
[----:B------:R-:W-:Y:S02]  /*0e20*/  SHF.R.U32.HI R5, RZ, 0x2, R5 ;  /* 0x00000002ff057819 */ /* 0x000fe40000011605 */
[----:B------:R-:W-:Y:S02]  /*0e30*/  LOP3.LUT R8, R8, 0xf0, RZ, 0xc0, !PT ;  /* 0x000000f008087812 */ /* 0x000fe400078ec0ff */
[----:B------:R-:W-:Y:S02]  /*0e40*/  LOP3.LUT R4, R4, 0x1f0, RZ, 0xc0, !PT ;  /* 0x000001f004047812 */ /* 0x000fe400078ec0ff */
[----:B------:R-:W-:Y:S01]  /*0e50*/  LOP3.LUT R6, R5, 0x2f0, RZ, 0xc0, !PT ;  /* 0x000002f005067812 */ /* 0x000fe200078ec0ff */
[----:B------:R-:W-:Y:S01]  /*0e60*/  VIADD R5, R8, UR4 ;  /* 0x0000000408057c36 */ /* 0x000fe20008000000 */
[----:B------:R-:W-:-:S03]  /*0e70*/  IADD3 R7, R4, UR4, RZ ;  /* 0x0000000404077c10 */ /* 0x000fc6000fffe0ff */
[----:B------:R-:W-:Y:S01]  /*0e80*/  VIADD R13, R6, UR4 ;  /* 0x00000004060d7c36 */ /* 0x000fe20008000000 */
[C---:B------:R-:W-:Y:S01]  /*0e90*/  LEA R5, R16.reuse, R5, 0x2 ;  /* 0x0000000510057211 */ /* 0x040fe200078e10ff */
[C---:B------:R-:W-:Y:S01]  /*0ea0*/  IMAD R8, R16.reuse, 0x4, R7 ;  /* 0x0000000410087824 */ /* 0x040fe200078e0207 */
[----:B------:R-:W-:Y:S02]  /*0eb0*/  BAR.SYNC.DEFER_BLOCKING 0x0 ;  /* 0x0000000000007b1d */ /* 0x000fe40000010000 */
[----:B------:R-:W-:Y:S02]  /*0ec0*/  LEA R13, R16, R13, 0x2 ;  /* 0x0000000d100d7211 */ /* 0x000fe400078e10ff */
[-C--:B------:R-:W-:Y:S02]  /*0ed0*/  LEA.HI R19, R19, R0.reuse, RZ, 0x4 ;  /* 0x0000000013137211 */ /* 0x080fe400078f20ff */
[----:B--2---:R-:W-:Y:S01]  /*0ee0*/  SHF.R.S32.HI R23, RZ, 0x1f, R0 ;  /* 0x0000001fff177819 */ /* 0x004fe20000011400 */
[----:B------:R-:W2:Y:S04]  /*0ef0*/  LDS.128 R4, [R5] ;  /* 0x0000000005047984 */ /* 0x000ea80000000c00 */
[----:B------:R-:W5:Y:S04]  /*0f00*/  LDS.128 R8, [R8+0x1000] ;  /* 0x0010000008087984 */ /* 0x000f680000000c00 */
[----:B------:R-:W2:Y:S01]  /*0f10*/  LDS.128 R12, [R13+0x2000] ;  /* 0x002000000d0c7984 */ /* 0x000ea20000000c00 */
[----:B---3--:R-:W-:Y:S01]  /*0f20*/  IMAD.SHL.U32 R18, R19, 0x100, RZ ;  /* 0x0000010013127824 */ /* 0x008fe200078e00ff */
[----:B------:R-:W-:-:S02]  /*0f30*/  LEA.HI R23, R23, R0, RZ, 0x4 ;  /* 0x0000000017177211 */ /* 0x000fc400078f20ff */
[----:B----4-:R-:W-:Y:S02]  /*0f40*/  LOP3.LUT R17, R2, 0x30, R3, 0xfe, !PT ;  /* 0x0000003002117812 */ /* 0x010fe400078efe03 */
[----:B------:R-:W-:Y:S02]  /*0f50*/  LOP3.LUT R22, R23, 0xfffffff0, RZ, 0xc0, !PT ;  /* 0xfffffff017167812 */ /* 0x000fe400078ec0ff */
[----:B------:R-:W-:Y:S02]  /*0f60*/  LOP3.LUT R25, R18, 0xfffff000, RZ, 0xc0, !PT ;  /* 0xfffff00012197812 */ /* 0x000fe400078ec0ff */
[----:B------:R-:W-:Y:S02]  /*0f70*/  LOP3.LUT R19, R2, 0x20, R3, 0xfe, !PT ;  /* 0x0000002002137812 */ /* 0x000fe400078efe03 */
[----:B------:R-:W-:Y:S02]  /*0f80*/  LOP3.LUT R18, R16, 0xc00, RZ, 0xfc, !PT ;  /* 0x00000c0010127812 */ /* 0x000fe400078efcff */
[----:B------:R-:W-:-:S02]  /*0f90*/  LOP3.LUT R23, R2, 0x10, R3, 0xfe, !PT ;  /* 0x0000001002177812 */ /* 0x000fc400078efe03 */
[----:B------:R-:W-:Y:S02]  /*0fa0*/  ISETP.GE.AND P0, PT, R0, 0x40, PT ;  /* 0x000000400000780c */ /* 0x000fe40003f06270 */
[----:B------:R-:W-:Y:S02]  /*0fb0*/  LOP3.LUT R3, R2, R3, RZ, 0xfc, !PT ;  /* 0x0000000302037212 */ /* 0x000fe400078efcff */
[----:B------:R-:W-:Y:S02]  /*0fc0*/  IADD3 R0, R25, R0, -R22 ;  /* 0x0000000019007210 */ /* 0x000fe40007ffe816 */
[----:B------:R-:W-:Y:S02]  /*0fd0*/  SHF.R.U32.HI R18, RZ, 0x2, R18 ;  /* 0x00000002ff127819 */ /* 0x000fe40000011612 */
[----:B------:R-:W-:Y:S02]  /*0fe0*/  ISETP.LT.AND P3, PT, R3, 0x100, !P0 ;  /* 0x000001000300780c */ /* 0x000fe40004761270 */
[----:B------:R-:W-:-:S02]  /*0ff0*/  ISETP.LT.AND P2, PT, R23, 0x100, !P0 ;  /* 0x000001001700780c */ /* 0x000fc40004741270 */
[----:B------:R-:W-:Y:S02]  /*1000*/  ISETP.LT.AND P1, PT, R19, 0x100, !P0 ;  /* 0x000001001300780c */ /* 0x000fe40004721270 */
[----:B------:R-:W-:Y:S02]  /*1010*/  LOP3.LUT R18, R18, 0x3f0, RZ, 0xc0, !PT ;  /* 0x000003f012127812 */ /* 0x000fe400078ec0ff */
[-C--:B------:R-:W-:Y:S02]  /*1020*/  LEA R3, R3, R0.reuse, 0x4 ;  /* 0x0000000003037211 */ /* 0x080fe400078e20ff */
[----:B------:R-:W-:Y:S01]  /*1030*/  ISETP.LT.AND P0, PT, R17, 0x100, !P0 ;  /* 0x000001001100780c */ /* 0x000fe20004701270 */
[----:B------:R-:W-:Y:S01]  /*1040*/  IMAD R23, R23, 0x10, R0 ;  /* 0x0000001017177824 */ /* 0x000fe200078e0200 */
[----:B------:R-:W-:Y:S01]  /*1050*/  LEA R25, R19, R0, 0x4 ;  /* 0x0000000013197211 */ /* 0x000fe200078e20ff */
[----:B------:R-:W-:Y:S02]  /*1060*/  VIADD R27, R18, UR4 ;  /* 0x00000004121b7c36 */ /* 0x000fe40008000000 */
[----:B-1----:R-:W-:-:S04]  /*1070*/  IMAD.WIDE R2, R3, 0x4, R20 ;  /* 0x0000000403027825 */ /* 0x002fc800078e0214 */
[--C-:B------:R-:W-:Y:S01]  /*1080*/  IMAD.WIDE R18, R23, 0x4, R20.reuse ;  /* 0x0000000417127825 */ /* 0x100fe200078e0214 */
[----:B--2---:R1:W-:Y:S03]  /*1090*/  @P3 STG.E.128 desc[UR6][R2.64], R4 ;  /* 0x0000000402003986 */ /* 0x0043e6000c101d06 */
[----:B------:R-:W-:Y:S01]  /*10a0*/  IMAD.WIDE R22, R25, 0x4, R20 ;  /* 0x0000000419167825 */ /* 0x000fe200078e0214 */
[----:B-----5:R1:W-:Y:S01]  /*10b0*/  @P2 STG.E.128 desc[UR6][R18.64], R8 ;  /* 0x0000000812002986 */ /* 0x0203e2000c101d06 */
[----:B------:R-:W-:-:S03]  /*10c0*/  LEA R27, R16, R27, 0x2 ;  /* 0x0000001b101b7211 */ /* 0x000fc600078e10ff */
[----:B0-----:R1:W-:Y:S01]  /*10d0*/  @P1 STG.E.128 desc[UR6][R22.64], R12 ;  /* 0x0000000c16001986 */ /* 0x0013e2000c101d06 */
[----:B------:R-:W-:Y:S05]  /*10e0*/  @!P0 EXIT ;  /* 0x000000000000894d */ /* 0x000fea0003800000 */
[----:B------:R-:W0:Y:S01]  /*10f0*/  LDS.128 R24, [R27+0x3000] ;  /* 0x003000001b187984 */ /* 0x000e220000000c00 */
[----:B------:R-:W-:-:S04]  /*1100*/  IMAD R17, R17, 0x10, R0 ;  /* 0x0000001011117824 */ /* 0x000fc800078e0200 */
[----:B------:R-:W-:-:S05]  /*1110*/  IMAD.WIDE R20, R17, 0x4, R20 ;  /* 0x0000000411147825 */ /* 0x000fca00078e0214 */
[----:B0-----:R-:W-:Y:S01]  /*1120*/  STG.E.128 desc[UR6][R20.64], R24 ;  /* 0x0000001814007986 */ /* 0x001fe2000c101d06 */
[----:B------:R-:W-:Y:S05]  /*1130*/  EXIT ;  /* 0x000000000000794d */ /* 0x000fea0003800000 */
.L_x_0:
[----:B------:R-:W-:-:S00]  /*1140*/  BRA `(.L_x_0) ;  /* 0xfffffffc00fc7947 */ /* 0x000fc0000383ffff */
[----:B------:R-:W-:-:S00]  /*1150*/  NOP ;  /* 0x0000000000007918 */ /* 0x000fc00000000000 */
        /* <DEDUP_REMOVED lines=10> */
.L_x_1:


//--------------------- .nv.global.init           --------------------------
	.section	.nv.global.init,"aw",@progbits
.nv.global.init:
	.type		_$_str,@object
	.size		_$_str,(_$_str_$_2 - _$_str)
_$_str:
        /*0000*/ 	.byte	0x5f, 0x5f, 0x43, 0x55, 0x44, 0x41, 0x5f, 0x46, 0x54, 0x5a, 0x00
	.type		_$_str_$_2,@object
	.size		_$_str_$_2,(.L_1 - _$_str_$_2)
_$_str_$_2:
        /*000b*/ 	.byte	0x5f, 0x5f, 0x43, 0x55, 0x44, 0x41, 0x5f, 0x50, 0x52, 0x45, 0x43, 0x5f, 0x53, 0x51, 0x52, 0x54
        /*001b*/ 	.byte	0x00
.L_1:


//--------------------- .nv.shared.triton_poi_fused__native_batch_norm_legit_no_training_leaky_relu_30 --------------------------
	.section	.nv.shared.triton_poi_fused__native_batch_norm_legit_no_training_leaky_relu_30,"aw",@nobits
	.sectionflags	@""
	.align	16
	.zero		1024


//--------------------- .nv.constant0.triton_poi_fused__native_batch_norm_legit_no_training_leaky_relu_30 --------------------------
	.section	.nv.constant0.triton_poi_fused__native_batch_norm_legit_no_training_leaky_relu_30,"a",@progbits
	.sectionflags	@""
	.align	4
.nv.constant0.triton_poi_fused__native_batch_norm_legit_no_training_leaky_relu_30:
	.zero		584
